//
// Generated by NVIDIA NVVM Compiler
//
// Compiler Build ID: CL-36424714
// Cuda compilation tools, release 13.0, V13.0.88
// Based on NVVM 20.0.0
//

.version 9.0
.target sm_100
.address_size 64

	// .globl	_Z11powf_globalffPf

.visible .entry _Z11powf_globalffPf(
	.param .f32 _Z11powf_globalffPf_param_0,
	.param .f32 _Z11powf_globalffPf_param_1,
	.param .u64 .ptr .align 1 _Z11powf_globalffPf_param_2
)
{
	.reg .b32 	%f<6>;
	.reg .b64 	%rd<3>;

	ld.param.f32 	%f1, [_Z11powf_globalffPf_param_0];
	ld.param.f32 	%f2, [_Z11powf_globalffPf_param_1];
	ld.param.u64 	%rd1, [_Z11powf_globalffPf_param_2];
	cvta.to.global.u64 	%rd2, %rd1;
	lg2.approx.f32 	%f3, %f1;
	mul.f32 	%f4, %f2, %f3;
	ex2.approx.f32 	%f5, %f4;
	st.global.f32 	[%rd2], %f5;
	ret;

}


// ===== COMPILED SASS (sm_100) =====

	.target	sm_100

	.elftype	@"ET_EXEC"


//--------------------- .note.nv.tkinfo           --------------------------
	.section	.note.nv.tkinfo,"",@"SHT_NOTE"
	.sectionflags	@"SHF_NOTE_NV_TKINFO"
	.tkinfo
        /*0018*/ 	.word	0x00000002
        /*0030*/ 	.string	""
        /*0030*/ 	.string	"ptxas"
        /*0030*/ 	.string	"Cuda compilation tools, release 13.0, V13.0.88"
        /*0030*/ 	.string	"Build cuda_13.0.r13.0/compiler.36424714_0"
        /*0030*/ 	.string	"-arch sm_100 -m 64 "



//--------------------- .note.nv.cuinfo           --------------------------
	.section	.note.nv.cuinfo,"",@"SHT_NOTE"
	.sectionflags	@"SHF_NOTE_NV_CUINFO"
        /*0018*/ 	.short	0x0002
        /*001a*/ 	.short	0x0064
        /*001c*/ 	.short	0x0082
	.zero		2


//--------------------- .nv.info                  --------------------------
	.section	.nv.info,"",@"SHT_CUDA_INFO"
	.align	4


	//----- nvinfo : EIATTR_REGCOUNT
	.align		4
        /*0000*/ 	.byte	0x04, 0x2f
        /*0002*/ 	.short	(.L_1 - .L_0)
	.align		4
.L_0:
        /*0004*/ 	.word	index@(_Z11powf_globalffPf)
        /*0008*/ 	.word	0x00000008


	//----- nvinfo : EIATTR_FRAME_SIZE
	.align		4
.L_1:
        /*000c*/ 	.byte	0x04, 0x11
        /*000e*/ 	.short	(.L_3 - .L_2)
	.align		4
.L_2:
        /*0010*/ 	.word	index@(_Z11powf_globalffPf)
        /*0014*/ 	.word	0x00000000


	//----- nvinfo : EIATTR_MIN_STACK_SIZE
	.align		4
.L_3:
        /*0018*/ 	.byte	0x04, 0x12
        /*001a*/ 	.short	(.L_5 - .L_4)
	.align		4
.L_4:
        /*001c*/ 	.word	index@(_Z11powf_globalffPf)
        /*0020*/ 	.word	0x00000000
.L_5:


//--------------------- .nv.compat                --------------------------
	.section	.nv.compat,"",@"SHT_CUDA_COMPAT_INFO"
	.align	4
        /*0000*/ 	.byte	0x02, 0x09, 0x00, 0x00, 0x02, 0x02, 0x01, 0x00, 0x02, 0x05, 0x05, 0x00, 0x03, 0x07, 0x01, 0x01
        /*0010*/ 	.byte	0x02, 0x03, 0x00, 0x00, 0x02, 0x06, 0x01, 0x00, 0x04, 0x0b, 0x08, 0x00, 0x01, 0x00, 0x00, 0x00
        /*0020*/ 	.byte	0x00, 0x00, 0x00, 0x00


//--------------------- .nv.info._Z11powf_globalffPf --------------------------
	.section	.nv.info._Z11powf_globalffPf,"",@"SHT_CUDA_INFO"
	.sectionflags	@""
	.align	4


	//----- nvinfo : EIATTR_CUDA_API_VERSION
	.align		4
        /*0000*/ 	.byte	0x04, 0x37
        /*0002*/ 	.short	(.L_7 - .L_6)
.L_6:
        /*0004*/ 	.word	0x00000082


	//----- nvinfo : EIATTR_KPARAM_INFO
	.align		4
.L_7:
        /*0008*/ 	.byte	0x04, 0x17
        /*000a*/ 	.short	(.L_9 - .L_8)
.L_8:
        /*000c*/ 	.word	0x00000000
        /*0010*/ 	.short	0x0002
        /*0012*/ 	.short	0x0008
        /*0014*/ 	.byte	0x00, 0xf5, 0x21, 0x00


	//----- nvinfo : EIATTR_KPARAM_INFO
	.align		4
.L_9:
        /*0018*/ 	.byte	0x04, 0x17
        /*001a*/ 	.short	(.L_11 - .L_10)
.L_10:
        /*001c*/ 	.word	0x00000000
        /*0020*/ 	.short	0x0001
        /*0022*/ 	.short	0x0004
        /*0024*/ 	.byte	0x00, 0xf0, 0x11, 0x00


	//----- nvinfo : EIATTR_KPARAM_INFO
	.align		4
.L_11:
        /*0028*/ 	.byte	0x04, 0x17
        /*002a*/ 	.short	(.L_13 - .L_12)
.L_12:
        /*002c*/ 	.word	0x00000000
        /*0030*/ 	.short	0x0000
        /*0032*/ 	.short	0x0000
        /*0034*/ 	.byte	0x00, 0xf0, 0x11, 0x00


	//----- nvinfo : EIATTR_SPARSE_MMA_MASK
	.align		4
.L_13:
        /*0038*/ 	.byte	0x03, 0x50
        /*003a*/ 	.short	0x0000


	//----- nvinfo : EIATTR_MAXREG_COUNT
	.align		4
        /*003c*/ 	.byte	0x03, 0x1b
        /*003e*/ 	.short	0x00ff


	//----- nvinfo : EIATTR_MERCURY_ISA_VERSION
	.align		4
        /*0040*/ 	.byte	0x03, 0x5f
        /*0042*/ 	.short	0x0101


	//----- nvinfo : EIATTR_VRC_CTA_INIT_COUNT
	.align		4
        /*0044*/ 	.byte	0x02, 0x4a
	.zero		1
	.zero		1


	//----- nvinfo : EIATTR_EXIT_INSTR_OFFSETS
	.align		4
        /*0048*/ 	.byte	0x04, 0x1c
        /*004a*/ 	.short	(.L_15 - .L_14)


	//   ....[0]....
.L_14:
        /*004c*/ 	.word	0x000000e0


	//----- nvinfo : EIATTR_CBANK_PARAM_SIZE
	.align		4
.L_15:
        /*0050*/ 	.byte	0x03, 0x19
        /*0052*/ 	.short	0x0010


	//----- nvinfo : EIATTR_PARAM_CBANK
	.align		4
        /*0054*/ 	.byte	0x04, 0x0a
        /*0056*/ 	.short	(.L_17 - .L_16)
	.align		4
.L_16:
        /*0058*/ 	.word	index@(.nv.constant0._Z11powf_globalffPf)
        /*005c*/ 	.short	0x0380
        /*005e*/ 	.short	0x0010


	//----- nvinfo : EIATTR_SW_WAR
	.align		4
.L_17:
        /*0060*/ 	.byte	0x04, 0x36
        /*0062*/ 	.short	(.L_19 - .L_18)
.L_18:
        /*0064*/ 	.word	0x00000008
.L_19:


//--------------------- .nv.callgraph             --------------------------
	.section	.nv.callgraph,"",@"SHT_CUDA_CALLGRAPH"
	.align	4
	.sectionentsize	8
	.align		4
        /*0000*/ 	.word	0x00000000
	.align		4
        /*0004*/ 	.word	0xffffffff
	.align		4
        /*0008*/ 	.word	0x00000000
	.align		4
        /*000c*/ 	.word	0xfffffffe
	.align		4
        /*0010*/ 	.word	0x00000000
	.align		4
        /*0014*/ 	.word	0xfffffffd
	.align		4
        /*0018*/ 	.word	0x00000000
	.align		4
        /*001c*/ 	.word	0xfffffffc


//--------------------- .text._Z11powf_globalffPf --------------------------
	.section	.text._Z11powf_globalffPf,"ax",@progbits
	.align	128
        .global         _Z11powf_globalffPf
        .type           _Z11powf_globalffPf,@function
        .size           _Z11powf_globalffPf,(.L_x_1 - _Z11powf_globalffPf)
        .other          _Z11powf_globalffPf,@"STO_CUDA_ENTRY STV_DEFAULT"
_Z11powf_globalffPf:
.text._Z11powf_globalffPf:
[----:B------:R-:W-:Y:S08]  /*0000*/  LDC R1, c[0x0][0x37c] ;  /* 0x0000df00ff017b82 */ /* 0x000ff00000000800 */
[----:B------:R-:W0:Y:S01]  /*0010*/  LDC.64 R4, c[0x0][0x380] ;  /* 0x0000e000ff047b82 */ /* 0x000e220000000a00 */
[----:B------:R-:W1:Y:S07]  /*0020*/  LDCU.64 UR4, c[0x0][0x358] ;  /* 0x00006b00ff0477ac */ /* 0x000e6e0008000a00 */
[----:B------:R-:W1:Y:S01]  /*0030*/  LDC.64 R2, c[0x0][0x388] ;  /* 0x0000e200ff027b82 */ /* 0x000e620000000a00 */
[----:B0-----:R-:W-:-:S13]  /*0040*/  FSETP.GEU.AND P0, PT, |R4|, 1.175494350822287508e-38, PT ;  /* 0x008000000400780b */ /* 0x001fda0003f0e200 */
[----:B------:R-:W-:-:S04]  /*0050*/  @!P0 FMUL R4, R4, 16777216 ;  /* 0x4b80000004048820 */ /* 0x000fc80000400000 */
[----:B------:R-:W0:Y:S02]  /*0060*/  MUFU.LG2 R0, R4 ;  /* 0x0000000400007308 */ /* 0x000e240000000c00 */
[----:B0-----:R-:W-:-:S04]  /*0070*/  @!P0 FADD R0, R0, -24 ;  /* 0xc1c0000000008421 */ /* 0x001fc80000000000 */
[----:B------:R-:W-:-:S05]  /*0080*/  FMUL R0, R0, R5 ;  /* 0x0000000500007220 */ /* 0x000fca0000400000 */
[----:B------:R-:W-:-:S13]  /*0090*/  FSETP.GEU.AND P0, PT, R0, -126, PT ;  /* 0xc2fc00000000780b */ /* 0x000fda0003f0e000 */
[----:B------:R-:W-:-:S04]  /*00a0*/  @!P0 FMUL R0, R0, 0.5 ;  /* 0x3f00000000008820 */ /* 0x000fc80000400000 */
[----:B------:R-:W0:Y:S02]  /*00b0*/  MUFU.EX2 R5, R0 ;  /* 0x0000000000057308 */ /* 0x000e240000000800 */
[----:B0-----:R-:W-:-:S05]  /*00c0*/  @!P0 FMUL R5, R5, R5 ;  /* 0x0000000505058220 */ /* 0x001fca0000400000 */
[----:B-1----:R-:W-:Y:S01]  /*00d0*/  STG.E desc[UR4][R2.64], R5 ;  /* 0x0000000502007986 */ /* 0x002fe2000c101904 */
[----:B------:R-:W-:Y:S05]  /*00e0*/  EXIT ;  /* 0x000000000000794d */ /* 0x000fea0003800000 */
.L_x_0:
[----:B------:R-:W-:-:S00]  /*00f0*/  BRA `(.L_x_0) ;  /* 0xfffffffc00fc7947 */ /* 0x000fc0000383ffff */
[----:B------:R-:W-:-:S00]  /*0100*/  NOP ;  /* 0x0000000000007918 */ /* 0x000fc00000000000 */
[----:B------:R-:W-:-:S00]  /*0110*/  NOP ;  /* 0x0000000000007918 */ /* 0x000fc00000000000 */
[----:B------:R-:W-:-:S00]  /*0120*/  NOP ;  /* 0x0000000000007918 */ /* 0x000fc00000000000 */
[----:B------:R-:W-:-:S00]  /*0130*/  NOP ;  /* 0x0000000000007918 */ /* 0x000fc00000000000 */
[----:B------:R-:W-:-:S00]  /*0140*/  NOP ;  /* 0x0000000000007918 */ /* 0x000fc00000000000 */
[----:B------:R-:W-:-:S00]  /*0150*/  NOP ;  /* 0x0000000000007918 */ /* 0x000fc00000000000 */
[----:B------:R-:W-:-:S00]  /*0160*/  NOP ;  /* 0x0000000000007918 */ /* 0x000fc00000000000 */
[----:B------:R-:W-:-:S00]  /*0170*/  NOP ;  /* 0x0000000000007918 */ /* 0x000fc00000000000 */
.L_x_1:


//--------------------- .nv.shared.reserved.0     --------------------------
	.section	.nv.shared.reserved.0,"aw",@nobits
	.weak		__nv_reservedSMEM_offset_0_alias
	.size		__nv_reservedSMEM_offset_0_alias, 0, 64
	.other		__nv_reservedSMEM_offset_0_alias,@"STO_CUDA_RESERVED_SHARED STV_DEFAULT"
__nv_reservedSMEM_offset_0_alias:
	.zero		0
	.zero		64


//--------------------- .nv.constant0._Z11powf_globalffPf --------------------------
	.section	.nv.constant0._Z11powf_globalffPf,"a",@progbits
	.sectionflags	@""
	.align	4
.nv.constant0._Z11powf_globalffPf:
	.zero		912


//--------------------- SYMBOLS --------------------------

	.type		.nv.reservedSmem.offset0,@object
	.size		.nv.reservedSmem.offset0,0x4
